	.headerflags	@"EF_CUDA_TEXMODE_UNIFIED EF_CUDA_64BIT_ADDRESS EF_CUDA_ACCELERATORS EF_CUDA_SM90 EF_CUDA_VIRTUAL_SM(EF_CUDA_SM90)"
	.elftype	@"ET_EXEC"


//--------------------- .nv.info                  --------------------------
	.section	.nv.info,"",@"SHT_CUDA_INFO"
	.align	4


	//----- nvinfo : EIATTR_REGCOUNT
	.align		4
        /*0000*/ 	.byte	0x04, 0x2f
        /*0002*/ 	.short	(.L_1 - .L_0)
	.align		4
.L_0:
        /*0004*/ 	.word	index@(triton_poi_fused_convolution_6)
        /*0008*/ 	.word	0x00000028


	//----- nvinfo : EIATTR_MIN_STACK_SIZE
	.align		4
.L_1:
        /*000c*/ 	.byte	0x04, 0x12
        /*000e*/ 	.short	(.L_3 - .L_2)
	.align		4
.L_2:
        /*0010*/ 	.word	index@(triton_poi_fused_convolution_6)
        /*0014*/ 	.word	0x00000000


	//----- nvinfo : EIATTR_FRAME_SIZE
	.align		4
.L_3:
        /*0018*/ 	.byte	0x04, 0x11
        /*001a*/ 	.short	(.L_5 - .L_4)
	.align		4
.L_4:
        /*001c*/ 	.word	index@(triton_poi_fused_convolution_6)
        /*0020*/ 	.word	0x00000000


	//----- nvinfo : EIATTR_MIN_STACK_SIZE
	.align		4
.L_5:
        /*0024*/ 	.byte	0x04, 0x12
        /*0026*/ 	.short	(.L_7 - .L_6)
	.align		4
.L_6:
        /*0028*/ 	.word	index@(triton_poi_fused_convolution_6)
        /*002c*/ 	.word	0x00000000
.L_7:


//--------------------- .nv.info.triton_poi_fused_convolution_6 --------------------------
	.section	.nv.info.triton_poi_fused_convolution_6,"",@"SHT_CUDA_INFO"
	.sectionflags	@""
	.align	4


	//----- nvinfo : EIATTR_CUDA_API_VERSION
	.align		4
        /*0000*/ 	.byte	0x04, 0x37
        /*0002*/ 	.short	(.L_9 - .L_8)
.L_8:
        /*0004*/ 	.word	0x0000007c


	//----- nvinfo : EIATTR_KPARAM_INFO
	.align		4
.L_9:
        /*0008*/ 	.byte	0x04, 0x17
        /*000a*/ 	.short	(.L_11 - .L_10)
.L_10:
        /*000c*/ 	.word	0x00000000
        /*0010*/ 	.short	0x0004
        /*0012*/ 	.short	0x001c
        /*0014*/ 	.byte	0x00, 0xf0, 0x11, 0x00


	//----- nvinfo : EIATTR_KPARAM_INFO
	.align		4
.L_11:
        /*0018*/ 	.byte	0x04, 0x17
        /*001a*/ 	.short	(.L_13 - .L_12)
.L_12:
        /*001c*/ 	.word	0x00000000
        /*0020*/ 	.short	0x0003
        /*0022*/ 	.short	0x0018
        /*0024*/ 	.byte	0x00, 0xf0, 0x11, 0x00


	//----- nvinfo : EIATTR_KPARAM_INFO
	.align		4
.L_13:
        /*0028*/ 	.byte	0x04, 0x17
        /*002a*/ 	.short	(.L_15 - .L_14)
.L_14:
        /*002c*/ 	.word	0x00000000
        /*0030*/ 	.short	0x0002
        /*0032*/ 	.short	0x0010
        /*0034*/ 	.byte	0x00, 0xf4, 0x21, 0x00


	//----- nvinfo : EIATTR_KPARAM_INFO
	.align		4
.L_15:
        /*0038*/ 	.byte	0x04, 0x17
        /*003a*/ 	.short	(.L_17 - .L_16)
.L_16:
        /*003c*/ 	.word	0x00000000
        /*0040*/ 	.short	0x0001
        /*0042*/ 	.short	0x0008
        /*0044*/ 	.byte	0x00, 0xf4, 0x21, 0x00


	//----- nvinfo : EIATTR_KPARAM_INFO
	.align		4
.L_17:
        /*0048*/ 	.byte	0x04, 0x17
        /*004a*/ 	.short	(.L_19 - .L_18)
.L_18:
        /*004c*/ 	.word	0x00000000
        /*0050*/ 	.short	0x0000
        /*0052*/ 	.short	0x0000
        /*0054*/ 	.byte	0x00, 0xf4, 0x21, 0x00


	//----- nvinfo : EIATTR_SPARSE_MMA_MASK
	.align		4
.L_19:
        /*0058*/ 	.byte	0x03, 0x50
        /*005a*/ 	.short	0x0000


	//----- nvinfo : EIATTR_MAXREG_COUNT
	.align		4
        /*005c*/ 	.byte	0x03, 0x1b
        /*005e*/ 	.short	0x00ff


	//----- nvinfo : EIATTR_EXIT_INSTR_OFFSETS
	.align		4
        /*0060*/ 	.byte	0x04, 0x1c
        /*0062*/ 	.short	(.L_21 - .L_20)


	//   ....[0]....
.L_20:
        /*0064*/ 	.word	0x000008f0


	//   ....[1]....
        /*0068*/ 	.word	0x00000910


	//----- nvinfo : EIATTR_REQNTID
	.align		4
.L_21:
        /*006c*/ 	.byte	0x04, 0x10
        /*006e*/ 	.short	(.L_23 - .L_22)
.L_22:
        /*0070*/ 	.word	0x00000100
        /*0074*/ 	.word	0x00000001
        /*0078*/ 	.word	0x00000001


	//----- nvinfo : EIATTR_CBANK_PARAM_SIZE
	.align		4
.L_23:
        /*007c*/ 	.byte	0x03, 0x19
        /*007e*/ 	.short	0x0020


	//----- nvinfo : EIATTR_PARAM_CBANK
	.align		4
        /*0080*/ 	.byte	0x04, 0x0a
        /*0082*/ 	.short	(.L_25 - .L_24)
	.align		4
.L_24:
        /*0084*/ 	.word	index@(.nv.constant0.triton_poi_fused_convolution_6)
        /*0088*/ 	.short	0x0210
        /*008a*/ 	.short	0x0020


	//----- nvinfo : EIATTR_SW_WAR
	.align		4
.L_25:
        /*008c*/ 	.byte	0x04, 0x36
        /*008e*/ 	.short	(.L_27 - .L_26)
.L_26:
        /*0090*/ 	.word	0x00000008
.L_27:


//--------------------- .nv.callgraph             --------------------------
	.section	.nv.callgraph,"",@"SHT_CUDA_CALLGRAPH"
	.align	4
	.sectionentsize	8
	.align		4
        /*0000*/ 	.word	0x00000000
	.align		4
        /*0004*/ 	.word	0xffffffff
	.align		4
        /*0008*/ 	.word	0x00000000
	.align		4
        /*000c*/ 	.word	0xfffffffe
	.align		4
        /*0010*/ 	.word	0x00000000
	.align		4
        /*0014*/ 	.word	0xfffffffd
	.align		4
        /*0018*/ 	.word	0x00000000
	.align		4
        /*001c*/ 	.word	0xfffffffc


//--------------------- .text.triton_poi_fused_convolution_6 --------------------------
	.section	.text.triton_poi_fused_convolution_6,"ax",@progbits
	.sectionflags	@"SHF_BARRIERS=1"
	.align	128
        .global         triton_poi_fused_convolution_6
        .type           triton_poi_fused_convolution_6,@function
        .size           triton_poi_fused_convolution_6,(.L_x_1 - triton_poi_fused_convolution_6)
        .other          triton_poi_fused_convolution_6,@"STO_CUDA_ENTRY STV_DEFAULT"
triton_poi_fused_convolution_6:
.text.triton_poi_fused_convolution_6:
[----:B------:R-:W0:Y:S01]  /*0000*/  LDC R1, c[0x0][0x28] ;  /* 0x00000a00ff017b82 */ /* 0x000e220000000800 */
[----:B------:R-:W1:Y:S07]  /*0010*/  S2R R31, SR_CTAID.Y ;  /* 0x00000000001f7919 */ /* 0x000e6e0000002600 */
[----:B------:R-:W2:Y:S01]  /*0020*/  LDC.64 R22, c[0x0][0x210] ;  /* 0x00008400ff167b82 */ /* 0x000ea20000000a00 */
[----:B------:R-:W-:Y:S02]  /*0030*/  CS2R R16, SRZ ;  /* 0x0000000000107805 */ /* 0x000fe4000001ff00 */
[----:B------:R-:W-:Y:S01]  /*0040*/  CS2R R18, SRZ ;  /* 0x0000000000127805 */ /* 0x000fe2000001ff00 */
[----:B------:R-:W3:Y:S01]  /*0050*/  S2R R25, SR_TID.X ;  /* 0x0000000000197919 */ /* 0x000ee20000002100 */
[----:B------:R-:W-:-:S02]  /*0060*/  CS2R R12, SRZ ;  /* 0x00000000000c7805 */ /* 0x000fc4000001ff00 */
[----:B------:R-:W-:Y:S01]  /*0070*/  CS2R R14, SRZ ;  /* 0x00000000000e7805 */ /* 0x000fe2000001ff00 */
[----:B------:R-:W-:Y:S01]  /*0080*/  ULDC.64 UR6, c[0x0][0x208] ;  /* 0x0000820000067ab9 */ /* 0x000fe20000000a00 */
[----:B------:R-:W4:Y:S01]  /*0090*/  S2R R29, SR_CTAID.X ;  /* 0x00000000001d7919 */ /* 0x000f220000002500 */
[----:B-1----:R-:W-:Y:S02]  /*00a0*/  IMAD.SHL.U32 R31, R31, 0x40, RZ ;  /* 0x000000401f1f7824 */ /* 0x002fe400078e00ff */
[----:B---3--:R-:W-:Y:S01]  /*00b0*/  IMAD.SHL.U32 R24, R25, 0x4, RZ ;  /* 0x0000000419187824 */ /* 0x008fe200078e00ff */
[----:B------:R-:W-:Y:S01]  /*00c0*/  SHF.R.U32.HI R30, RZ, 0x4, R25 ;  /* 0x00000004ff1e7819 */ /* 0x000fe20000011619 */
[----:B----4-:R-:W-:-:S03]  /*00d0*/  IMAD.SHL.U32 R29, R29, 0x40, RZ ;  /* 0x000000401d1d7824 */ /* 0x010fc600078e00ff */
[----:B------:R-:W-:Y:S02]  /*00e0*/  LOP3.LUT R0, R31, 0x3c, R24, 0xf8, !PT ;  /* 0x0000003c1f007812 */ /* 0x000fe400078ef818 */
[----:B------:R-:W-:Y:S02]  /*00f0*/  SGXT.U32 R30, R30, 0x4 ;  /* 0x000000041e1e781a */ /* 0x000fe40000000000 */
[----:B------:R-:W-:Y:S02]  /*0100*/  SHF.R.S32.HI R3, RZ, 0x1f, R0 ;  /* 0x0000001fff037819 */ /* 0x000fe40000011400 */
[----:B------:R-:W-:Y:S02]  /*0110*/  ISETP.GE.AND P0, PT, R0, 0x100, PT ;  /* 0x000001000000780c */ /* 0x000fe40003f06270 */
[----:B------:R-:W-:Y:S02]  /*0120*/  LEA.HI R3, R3, R0, RZ, 0x6 ;  /* 0x0000000003037211 */ /* 0x000fe400078f30ff */
[----:B------:R-:W-:-:S03]  /*0130*/  LOP3.LUT R28, R29, 0x30, R30, 0xfe, !PT ;  /* 0x000000301d1c7812 */ /* 0x000fc600078efe1e */
[C---:B------:R-:W-:Y:S01]  /*0140*/  IMAD.SHL.U32 R2, R3.reuse, 0x1000, RZ ;  /* 0x0000100003027824 */ /* 0x040fe200078e00ff */
[----:B------:R-:W-:-:S04]  /*0150*/  LOP3.LUT R3, R3, 0xffffffc0, RZ, 0xc0, !PT ;  /* 0xffffffc003037812 */ /* 0x000fc800078ec0ff */
[----:B------:R-:W-:-:S04]  /*0160*/  LOP3.LUT R2, R2, 0xfffc0000, RZ, 0xc0, !PT ;  /* 0xfffc000002027812 */ /* 0x000fc800078ec0ff */
[----:B------:R-:W-:Y:S02]  /*0170*/  IADD3 R5, R2, R0, -R3 ;  /* 0x0000000002057210 */ /* 0x000fe40007ffe803 */
[----:B------:R-:W-:Y:S02]  /*0180*/  LOP3.LUT R0, R29, R30, RZ, 0xfc, !PT ;  /* 0x0000001e1d007212 */ /* 0x000fe400078efcff */
[----:B------:R-:W-:Y:S02]  /*0190*/  LOP3.LUT R2, R29, 0x10, R30, 0xfe, !PT ;  /* 0x000000101d027812 */ /* 0x000fe400078efe1e */
[----:B------:R-:W-:Y:S02]  /*01a0*/  CS2R R8, SRZ ;  /* 0x0000000000087805 */ /* 0x000fe4000001ff00 */
[----:B------:R-:W-:Y:S01]  /*01b0*/  LOP3.LUT R3, R29, 0x20, R30, 0xfe, !PT ;  /* 0x000000201d037812 */ /* 0x000fe200078efe1e */
[--C-:B------:R-:W-:Y:S02]  /*01c0*/  IMAD R0, R0, 0x40, R5.reuse ;  /* 0x0000004000007824 */ /* 0x100fe400078e0205 */
[----:B------:R-:W-:-:S02]  /*01d0*/  IMAD R2, R2, 0x40, R5 ;  /* 0x0000004002027824 */ /* 0x000fc400078e0205 */
[----:B--2---:R-:W-:Y:S01]  /*01e0*/  IMAD.WIDE R26, R0, 0x4, R22 ;  /* 0x00000004001a7825 */ /* 0x004fe200078e0216 */
[----:B------:R-:W-:-:S03]  /*01f0*/  CS2R R10, SRZ ;  /* 0x00000000000a7805 */ /* 0x000fc6000001ff00 */
[----:B------:R-:W-:Y:S01]  /*0200*/  IMAD.WIDE R32, R2, 0x4, R22 ;  /* 0x0000000402207825 */ /* 0x000fe200078e0216 */
[----:B------:R1:W2:Y:S03]  /*0210*/  @!P0 LDG.E.EL.128 R16, desc[UR6][R26.64] ;  /* 0x000000061a108981 */ /* 0x0002a6000c2e1d00 */
[--C-:B------:R-:W-:Y:S01]  /*0220*/  IMAD R3, R3, 0x40, R5.reuse ;  /* 0x0000004003037824 */ /* 0x100fe200078e0205 */
[----:B------:R3:W4:Y:S01]  /*0230*/  @!P0 LDG.E.EL.128 R12, desc[UR6][R32.64] ;  /* 0x00000006200c8981 */ /* 0x000722000c2e1d00 */
[----:B------:R-:W-:Y:S02]  /*0240*/  IMAD R28, R28, 0x40, R5 ;  /* 0x000000401c1c7824 */ /* 0x000fe400078e0205 */
[--C-:B------:R-:W-:Y:S01]  /*0250*/  IMAD.WIDE R20, R3, 0x4, R22.reuse ;  /* 0x0000000403147825 */ /* 0x100fe200078e0216 */
[----:B------:R-:W-:Y:S02]  /*0260*/  CS2R R4, SRZ ;  /* 0x0000000000047805 */ /* 0x000fe4000001ff00 */
[----:B------:R-:W-:Y:S01]  /*0270*/  CS2R R6, SRZ ;  /* 0x0000000000067805 */ /* 0x000fe2000001ff00 */
[----:B------:R-:W-:Y:S01]  /*0280*/  IMAD.WIDE R22, R28, 0x4, R22 ;  /* 0x000000041c167825 */ /* 0x000fe200078e0216 */
[----:B------:R-:W5:Y:S04]  /*0290*/  @!P0 LDG.E.EL.128 R8, desc[UR6][R20.64] ;  /* 0x0000000614088981 */ /* 0x000f68000c2e1d00 */
[----:B------:R3:W4:Y:S01]  /*02a0*/  @!P0 LDG.E.EL.128 R4, desc[UR6][R22.64] ;  /* 0x0000000616048981 */ /* 0x000722000c2e1d00 */
[----:B------:R-:W3:Y:S01]  /*02b0*/  S2UR UR5, SR_CgaCtaId ;  /* 0x00000000000579c3 */ /* 0x000ee20000008800 */
[----:B-1----:R-:W-:Y:S01]  /*02c0*/  IMAD.SHL.U32 R26, R25, 0x100, RZ ;  /* 0x00000100191a7824 */ /* 0x002fe200078e00ff */
[----:B------:R-:W-:Y:S01]  /*02d0*/  UMOV UR4, 0x400 ;  /* 0x0000040000047882 */ /* 0x000fe20000000000 */
[----:B------:R-:W-:-:S03]  /*02e0*/  SHF.R.U32.HI R25, RZ, 0x2, R25 ;  /* 0x00000002ff197819 */ /* 0x000fc60000011619 */
[----:B------:R-:W-:Y:S02]  /*02f0*/  LOP3.LUT R27, R26, 0xf00, RZ, 0xc0, !PT ;  /* 0x00000f001a1b7812 */ /* 0x000fe400078ec0ff */
[----:B---3--:R-:W-:Y:S02]  /*0300*/  LOP3.LUT R33, R25, 0x3c, RZ, 0xc0, !PT ;  /* 0x0000003c19217812 */ /* 0x008fe400078ec0ff */
[C---:B------:R-:W-:Y:S02]  /*0310*/  LOP3.LUT R26, R27.reuse, 0x40, RZ, 0xfc, !PT ;  /* 0x000000401b1a7812 */ /* 0x040fe400078efcff */
[C---:B------:R-:W-:Y:S02]  /*0320*/  LOP3.LUT R25, R27.reuse, R30, RZ, 0xfc, !PT ;  /* 0x0000001e1b197212 */ /* 0x040fe400078efcff */
[----:B0-----:R-:W-:Y:S01]  /*0330*/  LOP3.LUT R22, R27, 0x80, RZ, 0xfc, !PT ;  /* 0x000000801b167812 */ /* 0x001fe200078efcff */
[----:B------:R-:W-:-:S06]  /*0340*/  UPRMT UR4, UR5, 0x654, UR4 ;  /* 0x0000065405047896 */ /* 0x000fcc0008000004 */
[C---:B------:R-:W-:Y:S02]  /*0350*/  LEA.HI R20, R27.reuse, UR4, RZ, 0x1c ;  /* 0x000000041b147c11 */ /* 0x040fe4000f8fe0ff */
[----:B------:R-:W-:Y:S02]  /*0360*/  LOP3.LUT R27, R27, 0xc0, RZ, 0xfc, !PT ;  /* 0x000000c01b1b7812 */ /* 0x000fe400078efcff */
[----:B------:R-:W-:Y:S02]  /*0370*/  LEA.HI R26, R26, UR4, RZ, 0x1c ;  /* 0x000000041a1a7c11 */ /* 0x000fe4000f8fe0ff */
[----:B------:R-:W-:Y:S02]  /*0380*/  LEA.HI R22, R22, UR4, RZ, 0x1c ;  /* 0x0000000416167c11 */ /* 0x000fe4000f8fe0ff */
[----:B------:R-:W-:Y:S01]  /*0390*/  LEA.HI R34, R27, UR4, RZ, 0x1c ;  /* 0x000000041b227c11 */ /* 0x000fe2000f8fe0ff */
[----:B------:R-:W-:Y:S02]  /*03a0*/  IMAD R27, R25, 0x4, R20 ;  /* 0x00000004191b7824 */ /* 0x000fe400078e0214 */
[----:B------:R-:W-:-:S02]  /*03b0*/  VIADD R21, R33, UR4 ;  /* 0x0000000421157c36 */ /* 0x000fc40008000000 */
[C---:B------:R-:W-:Y:S02]  /*03c0*/  IMAD R26, R25.reuse, 0x4, R26 ;  /* 0x00000004191a7824 */ /* 0x040fe400078e021a */
[C---:B------:R-:W-:Y:S02]  /*03d0*/  IMAD R33, R25.reuse, 0x4, R22 ;  /* 0x0000000419217824 */ /* 0x040fe400078e0216 */
[----:B------:R-:W-:Y:S01]  /*03e0*/  IMAD R36, R25, 0x4, R34 ;  /* 0x0000000419247824 */ /* 0x000fe200078e0222 */
[----:B------:R-:W-:Y:S01]  /*03f0*/  LOP3.LUT R32, R24, 0x3fc, RZ, 0xc0, !PT ;  /* 0x000003fc18207812 */ /* 0x000fe200078ec0ff */
[----:B------:R-:W0:Y:S03]  /*0400*/  LDC.64 R34, c[0x0][0x218] ;  /* 0x00008600ff227b82 */ /* 0x000e260000000a00 */
[C---:B------:R-:W-:Y:S01]  /*0410*/  LOP3.LUT R37, R32.reuse, 0x400, RZ, 0xfc, !PT ;  /* 0x0000040020257812 */ /* 0x040fe200078efcff */
[----:B------:R-:W-:-:S03]  /*0420*/  IMAD R25, R32, 0x4, R21 ;  /* 0x0000000420197824 */ /* 0x000fc600078e0215 */
[----:B------:R-:W-:Y:S02]  /*0430*/  SHF.R.U32.HI R37, RZ, 0x4, R37 ;  /* 0x00000004ff257819 */ /* 0x000fe40000011625 */
[----:B------:R-:W-:Y:S02]  /*0440*/  LOP3.LUT R29, R29, 0x3c, R24, 0xf8, !PT ;  /* 0x0000003c1d1d7812 */ /* 0x000fe400078ef818 */
[----:B------:R-:W-:-:S04]  /*0450*/  LOP3.LUT R24, R31, R30, RZ, 0xfc, !PT ;  /* 0x0000001e1f187212 */ /* 0x000fc800078efcff */
[----:B------:R-:W-:Y:S01]  /*0460*/  ISETP.GE.AND P1, PT, R24, 0x100, PT ;  /* 0x000001001800780c */ /* 0x000fe20003f26270 */
[----:B--2---:R-:W-:Y:S04]  /*0470*/  STS [R27], R16 ;  /* 0x000000101b007388 */ /* 0x004fe80000000800 */
[----:B------:R-:W-:Y:S04]  /*0480*/  STS [R26+0x100], R17 ;  /* 0x000100111a007388 */ /* 0x000fe80000000800 */
[----:B------:R-:W-:Y:S04]  /*0490*/  STS [R33+0x200], R18 ;  /* 0x0002001221007388 */ /* 0x000fe80000000800 */
[----:B------:R-:W-:Y:S04]  /*04a0*/  STS [R36+0x300], R19 ;  /* 0x0003001324007388 */ /* 0x000fe80000000800 */
[----:B----4-:R-:W-:Y:S04]  /*04b0*/  STS [R27+0x40], R12 ;  /* 0x0000400c1b007388 */ /* 0x010fe80000000800 */
[----:B------:R-:W-:Y:S04]  /*04c0*/  STS [R26+0x140], R13 ;  /* 0x0001400d1a007388 */ /* 0x000fe80000000800 */
[----:B------:R-:W-:Y:S04]  /*04d0*/  STS [R33+0x240], R14 ;  /* 0x0002400e21007388 */ /* 0x000fe80000000800 */
[----:B------:R-:W-:Y:S04]  /*04e0*/  STS [R36+0x340], R15 ;  /* 0x0003400f24007388 */ /* 0x000fe80000000800 */
[----:B-----5:R-:W-:Y:S04]  /*04f0*/  STS [R27+0x80], R8 ;  /* 0x000080081b007388 */ /* 0x020fe80000000800 */
[----:B------:R-:W-:Y:S04]  /*0500*/  STS [R26+0x180], R9 ;  /* 0x000180091a007388 */ /* 0x000fe80000000800 */
[----:B------:R-:W-:Y:S04]  /*0510*/  STS [R33+0x280], R10 ;  /* 0x0002800a21007388 */ /* 0x000fe80000000800 */
[----:B------:R-:W-:Y:S04]  /*0520*/  STS [R36+0x380], R11 ;  /* 0x0003800b24007388 */ /* 0x000fe80000000800 */
[----:B------:R-:W-:Y:S04]  /*0530*/  STS [R27+0xc0], R4 ;  /* 0x0000c0041b007388 */ /* 0x000fe80000000800 */
[----:B------:R1:W-:Y:S04]  /*0540*/  STS [R26+0x1c0], R5 ;  /* 0x0001c0051a007388 */ /* 0x0003e80000000800 */
[----:B------:R-:W-:Y:S04]  /*0550*/  STS [R33+0x2c0], R6 ;  /* 0x0002c00621007388 */ /* 0x000fe80000000800 */
[----:B------:R0:W-:Y:S01]  /*0560*/  STS [R36+0x3c0], R7 ;  /* 0x0003c00724007388 */ /* 0x0001e20000000800 */
[----:B------:R-:W-:Y:S01]  /*0570*/  BAR.SYNC.DEFER_BLOCKING 0x0 ;  /* 0x0000000000007b1d */ /* 0x000fe20000010000 */
[----:B-1----:R-:W-:-:S05]  /*0580*/  LOP3.LUT R26, R37, 0x7c, RZ, 0xc0, !PT ;  /* 0x0000007c251a7812 */ /* 0x002fca00078ec0ff */
[----:B------:R-:W-:-:S04]  /*0590*/  VIADD R27, R26, UR4 ;  /* 0x000000041a1b7c36 */ /* 0x000fc80008000000 */
[----:B------:R-:W-:Y:S01]  /*05a0*/  IMAD R27, R32, 0x4, R27 ;  /* 0x00000004201b7824 */ /* 0x000fe200078e021b */
[----:B------:R-:W-:Y:S04]  /*05b0*/  LDS R20, [R25] ;  /* 0x0000000019147984 */ /* 0x000fe80000000800 */
[----:B------:R-:W-:Y:S04]  /*05c0*/  LDS R21, [R25+0x4] ;  /* 0x0000040019157984 */ /* 0x000fe80000000800 */
[----:B------:R-:W-:Y:S04]  /*05d0*/  LDS R22, [R25+0x8] ;  /* 0x0000080019167984 */ /* 0x000fe80000000800 */
[----:B------:R-:W1:Y:S01]  /*05e0*/  LDS R23, [R25+0xc] ;  /* 0x00000c0019177984 */ /* 0x000e620000000800 */
[----:B------:R-:W-:-:S03]  /*05f0*/  IMAD R37, R24, 0x1000, R29 ;  /* 0x0000100018257824 */ /* 0x000fc600078e021d */
[----:B------:R-:W-:Y:S04]  /*0600*/  LDS R24, [R27+0x1000] ;  /* 0x001000001b187984 */ /* 0x000fe80000000800 */
[----:B------:R-:W-:Y:S04]  /*0610*/  LDS R25, [R27+0x1004] ;  /* 0x001004001b197984 */ /* 0x000fe80000000800 */
[----:B------:R-:W-:Y:S04]  /*0620*/  LDS R26, [R27+0x1008] ;  /* 0x001008001b1a7984 */ /* 0x000fe80000000800 */
[----:B------:R-:W2:Y:S01]  /*0630*/  LDS R27, [R27+0x100c] ;  /* 0x00100c001b1b7984 */ /* 0x000ea20000000800 */
[----:B0-----:R-:W-:Y:S01]  /*0640*/  IMAD.WIDE R36, R37, 0x4, R34 ;  /* 0x0000000425247825 */ /* 0x001fe200078e0222 */
[----:B------:R-:W-:-:S04]  /*0650*/  LOP3.LUT R33, R32, 0x800, RZ, 0xfc, !PT ;  /* 0x0000080020217812 */ /* 0x000fc800078efcff */
[----:B-1----:R0:W-:Y:S02]  /*0660*/  @!P1 STG.E.128 desc[UR6][R36.64], R20 ;  /* 0x0000001424009986 */ /* 0x0021e4000c101d06 */
[----:B0-----:R-:W-:Y:S02]  /*0670*/  SHF.R.U32.HI R20, RZ, 0x4, R33 ;  /* 0x00000004ff147819 */ /* 0x001fe40000011621 */
[----:B------:R-:W-:-:S04]  /*0680*/  LOP3.LUT R33, R31, 0x10, R30, 0xfe, !PT ;  /* 0x000000101f217812 */ /* 0x000fc800078efe1e */
[C---:B------:R-:W-:Y:S01]  /*0690*/  ISETP.GE.AND P1, PT, R33.reuse, 0x100, PT ;  /* 0x000001002100780c */ /* 0x040fe20003f26270 */
[----:B------:R-:W-:Y:S01]  /*06a0*/  IMAD R33, R33, 0x1000, R29 ;  /* 0x0000100021217824 */ /* 0x000fe200078e021d */
[----:B------:R-:W-:-:S03]  /*06b0*/  LOP3.LUT R20, R20, 0xbc, RZ, 0xc0, !PT ;  /* 0x000000bc14147812 */ /* 0x000fc600078ec0ff */
[----:B------:R-:W-:Y:S01]  /*06c0*/  IMAD.WIDE R36, R33, 0x4, R34 ;  /* 0x0000000421247825 */ /* 0x000fe200078e0222 */
[----:B------:R-:W-:-:S03]  /*06d0*/  LOP3.LUT R33, R32, 0xc00, RZ, 0xfc, !PT ;  /* 0x00000c0020217812 */ /* 0x000fc600078efcff */
[----:B------:R-:W-:-:S04]  /*06e0*/  VIADD R21, R20, UR4 ;  /* 0x0000000414157c36 */ /* 0x000fc80008000000 */
[----:B------:R-:W-:Y:S01]  /*06f0*/  IMAD R23, R32, 0x4, R21 ;  /* 0x0000000420177824 */ /* 0x000fe200078e0215 */
[----:B--2---:R0:W-:Y:S04]  /*0700*/  @!P1 STG.E.128 desc[UR6][R36.64], R24 ;  /* 0x0000001824009986 */ /* 0x0041e8000c101d06 */
[----:B------:R-:W-:Y:S04]  /*0710*/  LDS R20, [R23+0x2000] ;  /* 0x0020000017147984 */ /* 0x000fe80000000800 */
[----:B------:R-:W-:Y:S04]  /*0720*/  LDS R21, [R23+0x2004] ;  /* 0x0020040017157984 */ /* 0x000fe80000000800 */
[----:B------:R-:W-:Y:S04]  /*0730*/  LDS R22, [R23+0x2008] ;  /* 0x0020080017167984 */ /* 0x000fe80000000800 */
[----:B------:R-:W1:Y:S01]  /*0740*/  LDS R23, [R23+0x200c] ;  /* 0x00200c0017177984 */ /* 0x000e620000000800 */
[----:B0-----:R-:W-:-:S04]  /*0750*/  SHF.R.U32.HI R24, RZ, 0x4, R33 ;  /* 0x00000004ff187819 */ /* 0x001fc80000011621 */
[----:B------:R-:W-:-:S05]  /*0760*/  LOP3.LUT R24, R24, 0xfc, RZ, 0xc0, !PT ;  /* 0x000000fc18187812 */ /* 0x000fca00078ec0ff */
[----:B------:R-:W-:-:S04]  /*0770*/  VIADD R25, R24, UR4 ;  /* 0x0000000418197c36 */ /* 0x000fc80008000000 */
[----:B------:R-:W-:Y:S01]  /*0780*/  IMAD R27, R32, 0x4, R25 ;  /* 0x00000004201b7824 */ /* 0x000fe200078e0219 */
[----:B------:R-:W-:-:S04]  /*0790*/  LOP3.LUT R33, R31, 0x20, R30, 0xfe, !PT ;  /* 0x000000201f217812 */ /* 0x000fc800078efe1e */
[----:B------:R-:W-:Y:S04]  /*07a0*/  LDS R24, [R27+0x3000] ;  /* 0x003000001b187984 */ /* 0x000fe80000000800 */
[----:B------:R-:W-:Y:S04]  /*07b0*/  LDS R25, [R27+0x3004] ;  /* 0x003004001b197984 */ /* 0x000fe80000000800 */
[----:B------:R-:W-:Y:S04]  /*07c0*/  LDS R26, [R27+0x3008] ;  /* 0x003008001b1a7984 */ /* 0x000fe80000000800 */
[----:B------:R-:W0:Y:S01]  /*07d0*/  LDS R27, [R27+0x300c] ;  /* 0x00300c001b1b7984 */ /* 0x000e220000000800 */
[C---:B------:R-:W-:Y:S01]  /*07e0*/  ISETP.GE.AND P1, PT, R33.reuse, 0x100, PT ;  /* 0x000001002100780c */ /* 0x040fe20003f26270 */
[----:B------:R-:W-:-:S04]  /*07f0*/  IMAD R33, R33, 0x1000, R29 ;  /* 0x0000100021217824 */ /* 0x000fc800078e021d */
[----:B------:R-:W-:Y:S02]  /*0800*/  IMAD.WIDE R36, R33, 0x4, R34 ;  /* 0x0000000421247825 */ /* 0x000fe400078e0222 */
[----:B------:R-:W2:Y:S01]  /*0810*/  LDC.64 R32, c[0x0][0x220] ;  /* 0x00008800ff207b82 */ /* 0x000ea20000000a00 */
[----:B------:R-:W-:-:S05]  /*0820*/  LOP3.LUT R30, R31, 0x30, R30, 0xfe, !PT ;  /* 0x000000301f1e7812 */ /* 0x000fca00078efe1e */
[----:B-1----:R1:W-:Y:S01]  /*0830*/  @!P1 STG.E.128 desc[UR6][R36.64], R20 ;  /* 0x0000001424009986 */ /* 0x0023e2000c101d06 */
[C---:B------:R-:W-:Y:S01]  /*0840*/  ISETP.GE.AND P1, PT, R30.reuse, 0x100, PT ;  /* 0x000001001e00780c */ /* 0x040fe20003f26270 */
[----:B------:R-:W-:-:S04]  /*0850*/  IMAD R29, R30, 0x1000, R29 ;  /* 0x000010001e1d7824 */ /* 0x000fc800078e021d */
[----:B------:R-:W-:-:S04]  /*0860*/  IMAD.WIDE R34, R29, 0x4, R34 ;  /* 0x000000041d227825 */ /* 0x000fc800078e0222 */
[----:B--2---:R-:W-:-:S04]  /*0870*/  IMAD.WIDE R30, R0, 0x4, R32 ;  /* 0x00000004001e7825 */ /* 0x004fc800078e0220 */
[----:B-1----:R-:W-:-:S04]  /*0880*/  IMAD.WIDE R20, R2, 0x4, R32 ;  /* 0x0000000402147825 */ /* 0x002fc800078e0220 */
[--C-:B------:R-:W-:Y:S01]  /*0890*/  IMAD.WIDE R2, R3, 0x4, R32.reuse ;  /* 0x0000000403027825 */ /* 0x100fe200078e0220 */
[----:B0-----:R0:W-:Y:S04]  /*08a0*/  @!P1 STG.E.128 desc[UR6][R34.64], R24 ;  /* 0x0000001822009986 */ /* 0x0011e8000c101d06 */
[----:B------:R0:W-:Y:S04]  /*08b0*/  @!P0 STG.E.128 desc[UR6][R30.64], R16 ;  /* 0x000000101e008986 */ /* 0x0001e8000c101d06 */
[----:B------:R0:W-:Y:S01]  /*08c0*/  @!P0 STG.E.128 desc[UR6][R20.64], R12 ;  /* 0x0000000c14008986 */ /* 0x0001e2000c101d06 */
[----:B------:R-:W-:-:S03]  /*08d0*/  IMAD.WIDE R28, R28, 0x4, R32 ;  /* 0x000000041c1c7825 */ /* 0x000fc600078e0220 */
[----:B------:R0:W-:Y:S02]  /*08e0*/  @!P0 STG.E.128 desc[UR6][R2.64], R8 ;  /* 0x0000000802008986 */ /* 0x0001e4000c101d06 */
[----:B0-----:R-:W-:Y:S05]  /*08f0*/  @P0 EXIT ;  /* 0x000000000000094d */ /* 0x001fea0003800000 */
[----:B------:R-:W-:Y:S01]  /*0900*/  STG.E.128 desc[UR6][R28.64], R4 ;  /* 0x000000041c007986 */ /* 0x000fe2000c101d06 */
[----:B------:R-:W-:Y:S05]  /*0910*/  EXIT ;  /* 0x000000000000794d */ /* 0x000fea0003800000 */
.L_x_0:
[----:B------:R-:W-:-:S00]  /*0920*/  BRA `(.L_x_0) ;  /* 0xfffffffc00fc7947 */ /* 0x000fc0000383ffff */
[----:B------:R-:W-:-:S00]  /*0930*/  NOP ;  /* 0x0000000000007918 */ /* 0x000fc00000000000 */
        /* <DEDUP_REMOVED lines=12> */
.L_x_1:


//--------------------- .nv.shared.triton_poi_fused_convolution_6 --------------------------
	.section	.nv.shared.triton_poi_fused_convolution_6,"aw",@nobits
	.sectionflags	@""
	.align	16
	.zero		1024


//--------------------- .nv.constant0.triton_poi_fused_convolution_6 --------------------------
	.section	.nv.constant0.triton_poi_fused_convolution_6,"a",@progbits
	.sectionflags	@""
	.align	4
.nv.constant0.triton_poi_fused_convolution_6:
	.zero		560
